//
// Generated by NVIDIA NVVM Compiler
//
// Compiler Build ID: CL-36424714
// Cuda compilation tools, release 13.0, V13.0.88
// Based on NVVM 20.0.0
//

.version 9.0
.target sm_100
.address_size 64

	// .globl	_Z15find_foo_kernelfj
// _ZZ19find_minimum_kernelPKfPfPijE5cache has been demoted

.visible .entry _Z15find_foo_kernelfj(
	.param .f32 _Z15find_foo_kernelfj_param_0,
	.param .u32 _Z15find_foo_kernelfj_param_1
)
{


	ret;

}
	// .globl	_Z19find_minimum_kernelPKfPfPij
.visible .entry _Z19find_minimum_kernelPKfPfPij(
	.param .u64 .ptr .align 1 _Z19find_minimum_kernelPKfPfPij_param_0,
	.param .u64 .ptr .align 1 _Z19find_minimum_kernelPKfPfPij_param_1,
	.param .u64 .ptr .align 1 _Z19find_minimum_kernelPKfPfPij_param_2,
	.param .u32 _Z19find_minimum_kernelPKfPfPij_param_3
)
{
	.reg .pred 	%p<10>;
	.reg .b32 	%r<25>;
	.reg .b32 	%f<14>;
	.reg .b64 	%rd<9>;
	// demoted variable
	.shared .align 4 .b8 _ZZ19find_minimum_kernelPKfPfPijE5cache[1024];
	ld.param.u64 	%rd4, [_Z19find_minimum_kernelPKfPfPij_param_0];
	ld.param.u64 	%rd5, [_Z19find_minimum_kernelPKfPfPij_param_1];
	ld.param.u64 	%rd6, [_Z19find_minimum_kernelPKfPfPij_param_2];
	ld.param.u32 	%r10, [_Z19find_minimum_kernelPKfPfPij_param_3];
	cvta.to.global.u64 	%rd1, %rd5;
	cvta.to.global.u64 	%rd2, %rd6;
	mov.u32 	%r1, %tid.x;
	mov.u32 	%r11, %ctaid.x;
	mov.u32 	%r24, %ntid.x;
	mad.lo.s32 	%r3, %r11, %r24, %r1;
	setp.ge.u32 	%p1, %r3, %r10;
	mov.f32 	%f13, 0fCF000000;
	@%p1 bra 	$L__BB1_3;
	mov.u32 	%r13, %nctaid.x;
	mul.lo.s32 	%r4, %r13, %r24;
	cvta.to.global.u64 	%rd3, %rd4;
	mov.b32 	%r23, 0;
	mov.f32 	%f13, 0fCF000000;
$L__BB1_2:
	add.s32 	%r14, %r23, %r3;
	mul.wide.u32 	%rd7, %r14, 4;
	add.s64 	%rd8, %rd3, %rd7;
	ld.global.f32 	%f7, [%rd8];
	min.f32 	%f13, %f13, %f7;
	add.s32 	%r23, %r23, %r4;
	add.s32 	%r15, %r14, %r4;
	setp.lt.u32 	%p2, %r15, %r10;
	@%p2 bra 	$L__BB1_2;
$L__BB1_3:
	shl.b32 	%r16, %r1, 2;
	mov.u32 	%r17, _ZZ19find_minimum_kernelPKfPfPijE5cache;
	add.s32 	%r7, %r17, %r16;
	st.shared.f32 	[%r7], %f13;
	bar.sync 	0;
	setp.lt.u32 	%p3, %r24, 2;
	@%p3 bra 	$L__BB1_7;
$L__BB1_4:
	shr.u32 	%r9, %r24, 1;
	setp.ge.u32 	%p4, %r1, %r9;
	@%p4 bra 	$L__BB1_6;
	ld.shared.f32 	%f8, [%r7];
	shl.b32 	%r18, %r9, 2;
	add.s32 	%r19, %r7, %r18;
	ld.shared.f32 	%f9, [%r19];
	min.f32 	%f10, %f8, %f9;
	st.shared.f32 	[%r7], %f10;
$L__BB1_6:
	bar.sync 	0;
	setp.gt.u32 	%p5, %r24, 3;
	mov.u32 	%r24, %r9;
	@%p5 bra 	$L__BB1_4;
$L__BB1_7:
	bar.sync 	0;
	setp.ne.s32 	%p6, %r1, 0;
	@%p6 bra 	$L__BB1_14;
	atom.relaxed.global.cas.b32 	%r20, [%rd2], 0, 1;
	setp.ne.s32 	%p7, %r20, 1;
	@%p7 bra 	$L__BB1_13;
	ld.shared.f32 	%f4, [_ZZ19find_minimum_kernelPKfPfPijE5cache];
$L__BB1_10:
	ld.global.f32 	%f11, [%rd1];
	setp.leu.f32 	%p8, %f11, %f4;
	@%p8 bra 	$L__BB1_12;
	st.global.f32 	[%rd1], %f4;
$L__BB1_12:
	atom.relaxed.global.cas.b32 	%r21, [%rd2], 0, 1;
	setp.eq.s32 	%p9, %r21, 1;
	@%p9 bra 	$L__BB1_10;
$L__BB1_13:
	atom.global.exch.b32 	%r22, [%rd2], 0;
$L__BB1_14:
	ret;

}


// ===== COMPILED SASS (sm_100) =====

	.target	sm_100

	.elftype	@"ET_EXEC"


//--------------------- .note.nv.tkinfo           --------------------------
	.section	.note.nv.tkinfo,"",@"SHT_NOTE"
	.sectionflags	@"SHF_NOTE_NV_TKINFO"
	.tkinfo
        /*0018*/ 	.word	0x00000002
        /*0030*/ 	.string	""
        /*0030*/ 	.string	"ptxas"
        /*0030*/ 	.string	"Cuda compilation tools, release 13.0, V13.0.88"
        /*0030*/ 	.string	"Build cuda_13.0.r13.0/compiler.36424714_0"
        /*0030*/ 	.string	"-arch sm_100 -m 64 "



//--------------------- .note.nv.cuinfo           --------------------------
	.section	.note.nv.cuinfo,"",@"SHT_NOTE"
	.sectionflags	@"SHF_NOTE_NV_CUINFO"
        /*0018*/ 	.short	0x0002
        /*001a*/ 	.short	0x0064
        /*001c*/ 	.short	0x0082
	.zero		2


//--------------------- .nv.info                  --------------------------
	.section	.nv.info,"",@"SHT_CUDA_INFO"
	.align	4


	//----- nvinfo : EIATTR_REGCOUNT
	.align		4
        /*0000*/ 	.byte	0x04, 0x2f
        /*0002*/ 	.short	(.L_1 - .L_0)
	.align		4
.L_0:
        /*0004*/ 	.word	index@(_Z15find_foo_kernelfj)
        /*0008*/ 	.word	0x00000004


	//----- nvinfo : EIATTR_FRAME_SIZE
	.align		4
.L_1:
        /*000c*/ 	.byte	0x04, 0x11
        /*000e*/ 	.short	(.L_3 - .L_2)
	.align		4
.L_2:
        /*0010*/ 	.word	index@(_Z15find_foo_kernelfj)
        /*0014*/ 	.word	0x00000000


	//----- nvinfo : EIATTR_REGCOUNT
	.align		4
.L_3:
        /*0018*/ 	.byte	0x04, 0x2f
        /*001a*/ 	.short	(.L_5 - .L_4)
	.align		4
.L_4:
        /*001c*/ 	.word	index@(_Z19find_minimum_kernelPKfPfPij)
        /*0020*/ 	.word	0x00000010


	//----- nvinfo : EIATTR_FRAME_SIZE
	.align		4
.L_5:
        /*0024*/ 	.byte	0x04, 0x11
        /*0026*/ 	.short	(.L_7 - .L_6)
	.align		4
.L_6:
        /*0028*/ 	.word	index@(_Z19find_minimum_kernelPKfPfPij)
        /*002c*/ 	.word	0x00000000


	//----- nvinfo : EIATTR_MIN_STACK_SIZE
	.align		4
.L_7:
        /*0030*/ 	.byte	0x04, 0x12
        /*0032*/ 	.short	(.L_9 - .L_8)
	.align		4
.L_8:
        /*0034*/ 	.word	index@(_Z19find_minimum_kernelPKfPfPij)
        /*0038*/ 	.word	0x00000000


	//----- nvinfo : EIATTR_MIN_STACK_SIZE
	.align		4
.L_9:
        /*003c*/ 	.byte	0x04, 0x12
        /*003e*/ 	.short	(.L_11 - .L_10)
	.align		4
.L_10:
        /*0040*/ 	.word	index@(_Z15find_foo_kernelfj)
        /*0044*/ 	.word	0x00000000
.L_11:


//--------------------- .nv.compat                --------------------------
	.section	.nv.compat,"",@"SHT_CUDA_COMPAT_INFO"
	.align	4
        /*0000*/ 	.byte	0x02, 0x09, 0x00, 0x00, 0x02, 0x02, 0x01, 0x00, 0x02, 0x05, 0x05, 0x00, 0x03, 0x07, 0x01, 0x01
        /*0010*/ 	.byte	0x02, 0x03, 0x00, 0x00, 0x02, 0x06, 0x01, 0x00, 0x04, 0x0b, 0x08, 0x00, 0x09, 0x00, 0x00, 0x00
        /*0020*/ 	.byte	0x00, 0x00, 0x00, 0x00


//--------------------- .nv.info._Z19find_minimum_kernelPKfPfPij --------------------------
	.section	.nv.info._Z19find_minimum_kernelPKfPfPij,"",@"SHT_CUDA_INFO"
	.sectionflags	@""
	.align	4


	//----- nvinfo : EIATTR_CUDA_API_VERSION
	.align		4
        /*0000*/ 	.byte	0x04, 0x37
        /*0002*/ 	.short	(.L_13 - .L_12)
.L_12:
        /*0004*/ 	.word	0x00000082


	//----- nvinfo : EIATTR_KPARAM_INFO
	.align		4
.L_13:
        /*0008*/ 	.byte	0x04, 0x17
        /*000a*/ 	.short	(.L_15 - .L_14)
.L_14:
        /*000c*/ 	.word	0x00000000
        /*0010*/ 	.short	0x0003
        /*0012*/ 	.short	0x0018
        /*0014*/ 	.byte	0x00, 0xf0, 0x11, 0x00


	//----- nvinfo : EIATTR_KPARAM_INFO
	.align		4
.L_15:
        /*0018*/ 	.byte	0x04, 0x17
        /*001a*/ 	.short	(.L_17 - .L_16)
.L_16:
        /*001c*/ 	.word	0x00000000
        /*0020*/ 	.short	0x0002
        /*0022*/ 	.short	0x0010
        /*0024*/ 	.byte	0x00, 0xf5, 0x21, 0x00


	//----- nvinfo : EIATTR_KPARAM_INFO
	.align		4
.L_17:
        /*0028*/ 	.byte	0x04, 0x17
        /*002a*/ 	.short	(.L_19 - .L_18)
.L_18:
        /*002c*/ 	.word	0x00000000
        /*0030*/ 	.short	0x0001
        /*0032*/ 	.short	0x0008
        /*0034*/ 	.byte	0x00, 0xf5, 0x21, 0x00


	//----- nvinfo : EIATTR_KPARAM_INFO
	.align		4
.L_19:
        /*0038*/ 	.byte	0x04, 0x17
        /*003a*/ 	.short	(.L_21 - .L_20)
.L_20:
        /*003c*/ 	.word	0x00000000
        /*0040*/ 	.short	0x0000
        /*0042*/ 	.short	0x0000
        /*0044*/ 	.byte	0x00, 0xf5, 0x21, 0x00


	//----- nvinfo : EIATTR_SPARSE_MMA_MASK
	.align		4
.L_21:
        /*0048*/ 	.byte	0x03, 0x50
        /*004a*/ 	.short	0x0000


	//----- nvinfo : EIATTR_MAXREG_COUNT
	.align		4
        /*004c*/ 	.byte	0x03, 0x1b
        /*004e*/ 	.short	0x00ff


	//----- nvinfo : EIATTR_NUM_BARRIERS
	.align		4
        /*0050*/ 	.byte	0x02, 0x4c
        /*0052*/ 	.byte	0x01
	.zero		1


	//----- nvinfo : EIATTR_MERCURY_ISA_VERSION
	.align		4
        /*0054*/ 	.byte	0x03, 0x5f
        /*0056*/ 	.short	0x0101


	//----- nvinfo : EIATTR_VRC_CTA_INIT_COUNT
	.align		4
        /*0058*/ 	.byte	0x02, 0x4a
	.zero		1
	.zero		1


	//----- nvinfo : EIATTR_EXIT_INSTR_OFFSETS
	.align		4
        /*005c*/ 	.byte	0x04, 0x1c
        /*005e*/ 	.short	(.L_23 - .L_22)


	//   ....[0]....
.L_22:
        /*0060*/ 	.word	0x000002e0


	//   ....[1]....
        /*0064*/ 	.word	0x000004b0


	//----- nvinfo : EIATTR_CRS_STACK_SIZE
	.align		4
.L_23:
        /*0068*/ 	.byte	0x04, 0x1e
        /*006a*/ 	.short	(.L_25 - .L_24)
.L_24:
        /*006c*/ 	.word	0x00000000


	//----- nvinfo : EIATTR_CBANK_PARAM_SIZE
	.align		4
.L_25:
        /*0070*/ 	.byte	0x03, 0x19
        /*0072*/ 	.short	0x001c


	//----- nvinfo : EIATTR_PARAM_CBANK
	.align		4
        /*0074*/ 	.byte	0x04, 0x0a
        /*0076*/ 	.short	(.L_27 - .L_26)
	.align		4
.L_26:
        /*0078*/ 	.word	index@(.nv.constant0._Z19find_minimum_kernelPKfPfPij)
        /*007c*/ 	.short	0x0380
        /*007e*/ 	.short	0x001c


	//----- nvinfo : EIATTR_SW_WAR
	.align		4
.L_27:
        /*0080*/ 	.byte	0x04, 0x36
        /*0082*/ 	.short	(.L_29 - .L_28)
.L_28:
        /*0084*/ 	.word	0x00000008
.L_29:


//--------------------- .nv.info._Z15find_foo_kernelfj --------------------------
	.section	.nv.info._Z15find_foo_kernelfj,"",@"SHT_CUDA_INFO"
	.sectionflags	@""
	.align	4


	//----- nvinfo : EIATTR_CUDA_API_VERSION
	.align		4
        /*0000*/ 	.byte	0x04, 0x37
        /*0002*/ 	.short	(.L_31 - .L_30)
.L_30:
        /*0004*/ 	.word	0x00000082


	//----- nvinfo : EIATTR_KPARAM_INFO
	.align		4
.L_31:
        /*0008*/ 	.byte	0x04, 0x17
        /*000a*/ 	.short	(.L_33 - .L_32)
.L_32:
        /*000c*/ 	.word	0x00000000
        /*0010*/ 	.short	0x0001
        /*0012*/ 	.short	0x0004
        /*0014*/ 	.byte	0x00, 0xf0, 0x11, 0x00


	//----- nvinfo : EIATTR_KPARAM_INFO
	.align		4
.L_33:
        /*0018*/ 	.byte	0x04, 0x17
        /*001a*/ 	.short	(.L_35 - .L_34)
.L_34:
        /*001c*/ 	.word	0x00000000
        /*0020*/ 	.short	0x0000
        /*0022*/ 	.short	0x0000
        /*0024*/ 	.byte	0x00, 0xf0, 0x11, 0x00


	//----- nvinfo : EIATTR_SPARSE_MMA_MASK
	.align		4
.L_35:
        /*0028*/ 	.byte	0x03, 0x50
        /*002a*/ 	.short	0x0000


	//----- nvinfo : EIATTR_MAXREG_COUNT
	.align		4
        /*002c*/ 	.byte	0x03, 0x1b
        /*002e*/ 	.short	0x00ff


	//----- nvinfo : EIATTR_MERCURY_ISA_VERSION
	.align		4
        /*0030*/ 	.byte	0x03, 0x5f
        /*0032*/ 	.short	0x0101


	//----- nvinfo : EIATTR_VRC_CTA_INIT_COUNT
	.align		4
        /*0034*/ 	.byte	0x02, 0x4a
	.zero		1
	.zero		1


	//----- nvinfo : EIATTR_EXIT_INSTR_OFFSETS
	.align		4
        /*0038*/ 	.byte	0x04, 0x1c
        /*003a*/ 	.short	(.L_37 - .L_36)


	//   ....[0]....
.L_36:
        /*003c*/ 	.word	0x00000010


	//----- nvinfo : EIATTR_CBANK_PARAM_SIZE
	.align		4
.L_37:
        /*0040*/ 	.byte	0x03, 0x19
        /*0042*/ 	.short	0x0008


	//----- nvinfo : EIATTR_PARAM_CBANK
	.align		4
        /*0044*/ 	.byte	0x04, 0x0a
        /*0046*/ 	.short	(.L_39 - .L_38)
	.align		4
.L_38:
        /*0048*/ 	.word	index@(.nv.constant0._Z15find_foo_kernelfj)
        /*004c*/ 	.short	0x0380
        /*004e*/ 	.short	0x0008


	//----- nvinfo : EIATTR_SW_WAR
	.align		4
.L_39:
        /*0050*/ 	.byte	0x04, 0x36
        /*0052*/ 	.short	(.L_41 - .L_40)
.L_40:
        /*0054*/ 	.word	0x00000008
.L_41:


//--------------------- .nv.callgraph             --------------------------
	.section	.nv.callgraph,"",@"SHT_CUDA_CALLGRAPH"
	.align	4
	.sectionentsize	8
	.align		4
        /*0000*/ 	.word	0x00000000
	.align		4
        /*0004*/ 	.word	0xffffffff
	.align		4
        /*0008*/ 	.word	0x00000000
	.align		4
        /*000c*/ 	.word	0xfffffffe
	.align		4
        /*0010*/ 	.word	0x00000000
	.align		4
        /*0014*/ 	.word	0xfffffffd
	.align		4
        /*0018*/ 	.word	0x00000000
	.align		4
        /*001c*/ 	.word	0xfffffffc


//--------------------- .text._Z19find_minimum_kernelPKfPfPij --------------------------
	.section	.text._Z19find_minimum_kernelPKfPfPij,"ax",@progbits
	.align	128
        .global         _Z19find_minimum_kernelPKfPfPij
        .type           _Z19find_minimum_kernelPKfPfPij,@function
        .size           _Z19find_minimum_kernelPKfPfPij,(.L_x_10 - _Z19find_minimum_kernelPKfPfPij)
        .other          _Z19find_minimum_kernelPKfPfPij,@"STO_CUDA_ENTRY STV_DEFAULT"
_Z19find_minimum_kernelPKfPfPij:
.text._Z19find_minimum_kernelPKfPfPij:
[----:B------:R-:W-:Y:S01]  /*0000*/  LDC R1, c[0x0][0x37c] ;  /* 0x0000df00ff017b82 */ /* 0x000fe20000000800 */
[----:B------:R-:W0:Y:S07]  /*0010*/  S2R R13, SR_TID.X ;  /* 0x00000000000d7919 */ /* 0x000e2e0000002100 */
[----:B------:R-:W0:Y:S01]  /*0020*/  S2UR UR4, SR_CTAID.X ;  /* 0x00000000000479c3 */ /* 0x000e220000002500 */
[----:B------:R-:W1:Y:S01]  /*0030*/  LDCU UR5, c[0x0][0x398] ;  /* 0x00007300ff0577ac */ /* 0x000e620008000800 */
[----:B------:R-:W-:Y:S01]  /*0040*/  BSSY.RECONVERGENT B0, `(.L_x_0) ;  /* 0x0000014000007945 */ /* 0x000fe20003800200 */
[----:B------:R-:W-:Y:S01]  /*0050*/  IMAD.MOV.U32 R7, RZ, RZ, -0x31000000 ;  /* 0xcf000000ff077424 */ /* 0x000fe200078e00ff */
[----:B------:R-:W2:Y:S04]  /*0060*/  LDCU.64 UR8, c[0x0][0x358] ;  /* 0x00006b00ff0877ac */ /* 0x000ea80008000a00 */
[----:B------:R-:W0:Y:S02]  /*0070*/  LDC R6, c[0x0][0x360] ;  /* 0x0000d800ff067b82 */ /* 0x000e240000000800 */
[----:B0-----:R-:W-:-:S05]  /*0080*/  IMAD R0, R6, UR4, R13 ;  /* 0x0000000406007c24 */ /* 0x001fca000f8e020d */
[----:B-1----:R-:W-:-:S13]  /*0090*/  ISETP.GE.U32.AND P0, PT, R0, UR5, PT ;  /* 0x0000000500007c0c */ /* 0x002fda000bf06070 */
[----:B--2---:R-:W-:Y:S05]  /*00a0*/  @P0 BRA `(.L_x_1) ;  /* 0x0000000000340947 */ /* 0x004fea0003800000 */
[----:B------:R-:W0:Y:S01]  /*00b0*/  LDC.64 R4, c[0x0][0x380] ;  /* 0x0000e000ff047b82 */ /* 0x000e220000000a00 */
[----:B------:R-:W1:Y:S01]  /*00c0*/  LDCU UR4, c[0x0][0x370] ;  /* 0x00006e00ff0477ac */ /* 0x000e620008000800 */
[----:B------:R-:W-:Y:S02]  /*00d0*/  IMAD.MOV.U32 R9, RZ, RZ, RZ ;  /* 0x000000ffff097224 */ /* 0x000fe400078e00ff */
[----:B------:R-:W-:Y:S02]  /*00e0*/  IMAD.MOV.U32 R7, RZ, RZ, -0x31000000 ;  /* 0xcf000000ff077424 */ /* 0x000fe400078e00ff */
[----:B-1----:R-:W-:-:S07]  /*00f0*/  IMAD R8, R6, UR4, RZ ;  /* 0x0000000406087c24 */ /* 0x002fce000f8e02ff */
.L_x_2:
[----:B------:R-:W-:-:S04]  /*0100*/  IMAD.IADD R11, R0, 0x1, R9 ;  /* 0x00000001000b7824 */ /* 0x000fc800078e0209 */
[----:B0-----:R-:W-:-:S06]  /*0110*/  IMAD.WIDE.U32 R2, R11, 0x4, R4 ;  /* 0x000000040b027825 */ /* 0x001fcc00078e0004 */
[----:B------:R-:W2:Y:S01]  /*0120*/  LDG.E R2, desc[UR8][R2.64] ;  /* 0x0000000802027981 */ /* 0x000ea2000c1e1900 */
[C---:B------:R-:W-:Y:S01]  /*0130*/  IADD3 R11, PT, PT, R8.reuse, R11, RZ ;  /* 0x0000000b080b7210 */ /* 0x040fe20007ffe0ff */
[----:B------:R-:W-:-:S03]  /*0140*/  IMAD.IADD R9, R8, 0x1, R9 ;  /* 0x0000000108097824 */ /* 0x000fc600078e0209 */
[----:B------:R-:W-:Y:S02]  /*0150*/  ISETP.GE.U32.AND P0, PT, R11, UR5, PT ;  /* 0x000000050b007c0c */ /* 0x000fe4000bf06070 */
[----:B--2---:R-:W-:-:S11]  /*0160*/  FMNMX R7, R2, R7, PT ;  /* 0x0000000702077209 */ /* 0x004fd60003800000 */
[----:B------:R-:W-:Y:S05]  /*0170*/  @!P0 BRA `(.L_x_2) ;  /* 0xfffffffc00e08947 */ /* 0x000fea000383ffff */
.L_x_1:
[----:B------:R-:W-:Y:S05]  /*0180*/  BSYNC.RECONVERGENT B0 ;  /* 0x0000000000007941 */ /* 0x000fea0003800200 */
.L_x_0:
[----:B------:R-:W0:Y:S01]  /*0190*/  S2UR UR5, SR_CgaCtaId ;  /* 0x00000000000579c3 */ /* 0x000e220000008800 */
[----:B------:R-:W-:Y:S01]  /*01a0*/  UMOV UR4, 0x400 ;  /* 0x0000040000047882 */ /* 0x000fe20000000000 */
[----:B------:R-:W-:Y:S02]  /*01b0*/  ISETP.GE.U32.AND P1, PT, R6, 0x2, PT ;  /* 0x000000020600780c */ /* 0x000fe40003f26070 */
[----:B------:R-:W-:Y:S01]  /*01c0*/  ISETP.NE.AND P0, PT, R13, RZ, PT ;  /* 0x000000ff0d00720c */ /* 0x000fe20003f05270 */
[----:B0-----:R-:W-:-:S06]  /*01d0*/  ULEA UR4, UR5, UR4, 0x18 ;  /* 0x0000000405047291 */ /* 0x001fcc000f8ec0ff */
[----:B------:R-:W-:-:S05]  /*01e0*/  LEA R0, R13, UR4, 0x2 ;  /* 0x000000040d007c11 */ /* 0x000fca000f8e10ff */
[----:B------:R0:W-:Y:S01]  /*01f0*/  STS [R0], R7 ;  /* 0x0000000700007388 */ /* 0x0001e20000000800 */
[----:B------:R-:W-:Y:S06]  /*0200*/  BAR.SYNC.DEFER_BLOCKING 0x0 ;  /* 0x0000000000007b1d */ /* 0x000fec0000010000 */
[----:B------:R-:W-:Y:S05]  /*0210*/  @!P1 BRA `(.L_x_3) ;  /* 0x00000000002c9947 */ /* 0x000fea0003800000 */
.L_x_4:
[----:B------:R-:W-:-:S04]  /*0220*/  SHF.R.U32.HI R4, RZ, 0x1, R6 ;  /* 0x00000001ff047819 */ /* 0x000fc80000011606 */
[----:B------:R-:W-:-:S13]  /*0230*/  ISETP.GE.U32.AND P1, PT, R13, R4, PT ;  /* 0x000000040d00720c */ /* 0x000fda0003f26070 */
[----:B------:R-:W-:Y:S01]  /*0240*/  @!P1 IMAD R3, R4, 0x4, R0 ;  /* 0x0000000404039824 */ /* 0x000fe200078e0200 */
[----:B------:R-:W-:Y:S05]  /*0250*/  @!P1 LDS R2, [R0] ;  /* 0x0000000000029984 */ /* 0x000fea0000000800 */
[----:B------:R-:W1:Y:S02]  /*0260*/  @!P1 LDS R3, [R3] ;  /* 0x0000000003039984 */ /* 0x000e640000000800 */
[----:B-1----:R-:W-:-:S05]  /*0270*/  @!P1 FMNMX R5, R2, R3, PT ;  /* 0x0000000302059209 */ /* 0x002fca0003800000 */
[----:B------:R1:W-:Y:S01]  /*0280*/  @!P1 STS [R0], R5 ;  /* 0x0000000500009388 */ /* 0x0003e20000000800 */
[----:B------:R-:W-:Y:S01]  /*0290*/  BAR.SYNC.DEFER_BLOCKING 0x0 ;  /* 0x0000000000007b1d */ /* 0x000fe20000010000 */
[----:B------:R-:W-:Y:S01]  /*02a0*/  ISETP.GT.U32.AND P1, PT, R6, 0x3, PT ;  /* 0x000000030600780c */ /* 0x000fe20003f24070 */
[----:B------:R-:W-:-:S12]  /*02b0*/  IMAD.MOV.U32 R6, RZ, RZ, R4 ;  /* 0x000000ffff067224 */ /* 0x000fd800078e0004 */
[----:B-1----:R-:W-:Y:S05]  /*02c0*/  @P1 BRA `(.L_x_4) ;  /* 0xfffffffc00d41947 */ /* 0x002fea000383ffff */
.L_x_3:
[----:B------:R-:W-:Y:S06]  /*02d0*/  BAR.SYNC.DEFER_BLOCKING 0x0 ;  /* 0x0000000000007b1d */ /* 0x000fec0000010000 */
[----:B------:R-:W-:Y:S05]  /*02e0*/  @P0 EXIT ;  /* 0x000000000000094d */ /* 0x000fea0003800000 */
[----:B------:R-:W1:Y:S01]  /*02f0*/  LDCU.64 UR6, c[0x0][0x390] ;  /* 0x00007200ff0677ac */ /* 0x000e620008000a00 */
[----:B0-----:R-:W-:Y:S02]  /*0300*/  HFMA2 R7, -RZ, RZ, 0, 5.9604644775390625e-08 ;  /* 0x00000001ff077431 */ /* 0x001fe400000001ff */
[----:B------:R-:W-:Y:S02]  /*0310*/  IMAD.MOV.U32 R6, RZ, RZ, RZ ;  /* 0x000000ffff067224 */ /* 0x000fe400078e00ff */
[----:B-1----:R-:W-:Y:S01]  /*0320*/  IMAD.U32 R2, RZ, RZ, UR6 ;  /* 0x00000006ff027e24 */ /* 0x002fe2000f8e00ff */
[----:B------:R-:W-:-:S05]  /*0330*/  MOV R3, UR7 ;  /* 0x0000000700037c02 */ /* 0x000fca0008000f00 */
[----:B------:R-:W2:Y:S01]  /*0340*/  ATOMG.E.CAS.STRONG.GPU PT, R2, [R2], R6, R7 ;  /* 0x00000006020273a9 */ /* 0x000ea200001ee107 */
[----:B------:R-:W0:Y:S01]  /*0350*/  LDC.64 R4, c[0x0][0x390] ;  /* 0x0000e400ff047b82 */ /* 0x000e220000000a00 */
[----:B------:R-:W-:Y:S01]  /*0360*/  BSSY B0, `(.L_x_5) ;  /* 0x0000013000007945 */ /* 0x000fe20003800000 */
[----:B--2---:R-:W-:-:S13]  /*0370*/  ISETP.NE.AND P0, PT, R2, 0x1, PT ;  /* 0x000000010200780c */ /* 0x004fda0003f05270 */
[----:B0-----:R-:W-:Y:S05]  /*0380*/  @P0 BRA `(.L_x_6) ;  /* 0x0000000000400947 */ /* 0x001fea0003800000 */
[----:B------:R-:W0:Y:S01]  /*0390*/  S2UR UR5, SR_CgaCtaId ;  /* 0x00000000000579c3 */ /* 0x000e220000008800 */
[----:B------:R-:W-:-:S07]  /*03a0*/  UMOV UR4, 0x400 ;  /* 0x0000040000047882 */ /* 0x000fce0000000000 */
[----:B------:R-:W1:Y:S01]  /*03b0*/  LDC.64 R2, c[0x0][0x388] ;  /* 0x0000e200ff027b82 */ /* 0x000e620000000a00 */
[----:B0-----:R-:W-:-:S09]  /*03c0*/  ULEA UR4, UR5, UR4, 0x18 ;  /* 0x0000000405047291 */ /* 0x001fd2000f8ec0ff */
[----:B------:R-:W0:Y:S03]  /*03d0*/  LDS R9, [UR4] ;  /* 0x00000004ff097984 */ /* 0x000e260008000800 */
.L_x_7:
[----:B-1----:R-:W0:Y:S01]  /*03e0*/  LDG.E R0, desc[UR8][R2.64] ;  /* 0x0000000802007981 */ /* 0x002e22000c1e1900 */
[----:B------:R-:W-:Y:S02]  /*03f0*/  HFMA2 R11, -RZ, RZ, 0, 5.9604644775390625e-08 ;  /* 0x00000001ff0b7431 */ /* 0x000fe400000001ff */
[----:B------:R-:W-:Y:S02]  /*0400*/  IMAD.U32 R6, RZ, RZ, UR6 ;  /* 0x00000006ff067e24 */ /* 0x000fe4000f8e00ff */
[----:B------:R-:W-:Y:S01]  /*0410*/  IMAD.U32 R7, RZ, RZ, UR7 ;  /* 0x00000007ff077e24 */ /* 0x000fe2000f8e00ff */
[----:B------:R-:W-:Y:S05]  /*0420*/  YIELD ;  /* 0x0000000000007946 */ /* 0x000fea0003800000 */
[----:B------:R-:W-:Y:S01]  /*0430*/  IMAD.MOV.U32 R10, RZ, RZ, RZ ;  /* 0x000000ffff0a7224 */ /* 0x000fe200078e00ff */
[----:B0-----:R-:W-:-:S13]  /*0440*/  FSETP.GT.AND P0, PT, R0, R9, PT ;  /* 0x000000090000720b */ /* 0x001fda0003f04000 */
[----:B------:R2:W-:Y:S04]  /*0450*/  @P0 STG.E desc[UR8][R2.64], R9 ;  /* 0x0000000902000986 */ /* 0x0005e8000c101908 */
[----:B------:R-:W3:Y:S02]  /*0460*/  ATOMG.E.CAS.STRONG.GPU PT, R6, [R6], R10, R11 ;  /* 0x0000000a060673a9 */ /* 0x000ee400001ee10b */
[----:B---3--:R-:W-:-:S13]  /*0470*/  ISETP.NE.AND P0, PT, R6, 0x1, PT ;  /* 0x000000010600780c */ /* 0x008fda0003f05270 */
[----:B--2---:R-:W-:Y:S05]  /*0480*/  @!P0 BRA `(.L_x_7) ;  /* 0xfffffffc00d48947 */ /* 0x004fea000383ffff */
.L_x_6:
[----:B------:R-:W-:Y:S05]  /*0490*/  BSYNC B0 ;  /* 0x0000000000007941 */ /* 0x000fea0003800000 */
.L_x_5:
[----:B------:R-:W-:Y:S01]  /*04a0*/  ATOMG.E.EXCH.STRONG.GPU PT, RZ, desc[UR8][R4.64], RZ ;  /* 0x800000ff04ff79a8 */ /* 0x000fe2000c1ef108 */
[----:B------:R-:W-:Y:S05]  /*04b0*/  EXIT ;  /* 0x000000000000794d */ /* 0x000fea0003800000 */
.L_x_8:
[----:B------:R-:W-:-:S00]  /*04c0*/  BRA `(.L_x_8) ;  /* 0xfffffffc00fc7947 */ /* 0x000fc0000383ffff */
[----:B------:R-:W-:-:S00]  /*04d0*/  NOP ;  /* 0x0000000000007918 */ /* 0x000fc00000000000 */
        /* <DEDUP_REMOVED lines=10> */
.L_x_10:


//--------------------- .text._Z15find_foo_kernelfj --------------------------
	.section	.text._Z15find_foo_kernelfj,"ax",@progbits
	.align	128
        .global         _Z15find_foo_kernelfj
        .type           _Z15find_foo_kernelfj,@function
        .size           _Z15find_foo_kernelfj,(.L_x_11 - _Z15find_foo_kernelfj)
        .other          _Z15find_foo_kernelfj,@"STO_CUDA_ENTRY STV_DEFAULT"
_Z15find_foo_kernelfj:
.text._Z15find_foo_kernelfj:
[----:B------:R-:W-:Y:S01]  /*0000*/  LDC R1, c[0x0][0x37c] ;  /* 0x0000df00ff017b82 */ /* 0x000fe20000000800 */
[----:B------:R-:W-:Y:S05]  /*0010*/  EXIT ;  /* 0x000000000000794d */ /* 0x000fea0003800000 */
.L_x_9:
        /* <DEDUP_REMOVED lines=14> */
.L_x_11:


//--------------------- .nv.shared._Z19find_minimum_kernelPKfPfPij --------------------------
	.section	.nv.shared._Z19find_minimum_kernelPKfPfPij,"aw",@nobits
	.sectionflags	@""
	.align	4
.nv.shared._Z19find_minimum_kernelPKfPfPij:
	.zero		2048


//--------------------- .nv.shared.reserved.0     --------------------------
	.section	.nv.shared.reserved.0,"aw",@nobits
	.weak		__nv_reservedSMEM_offset_0_alias
	.size		__nv_reservedSMEM_offset_0_alias, 0, 64
	.other		__nv_reservedSMEM_offset_0_alias,@"STO_CUDA_RESERVED_SHARED STV_DEFAULT"
__nv_reservedSMEM_offset_0_alias:
	.zero		0
	.zero		64


//--------------------- .nv.constant0._Z19find_minimum_kernelPKfPfPij --------------------------
	.section	.nv.constant0._Z19find_minimum_kernelPKfPfPij,"a",@progbits
	.sectionflags	@""
	.align	4
.nv.constant0._Z19find_minimum_kernelPKfPfPij:
	.zero		924


//--------------------- .nv.constant0._Z15find_foo_kernelfj --------------------------
	.section	.nv.constant0._Z15find_foo_kernelfj,"a",@progbits
	.sectionflags	@""
	.align	4
.nv.constant0._Z15find_foo_kernelfj:
	.zero		904


//--------------------- SYMBOLS --------------------------

	.type		.nv.reservedSmem.offset0,@object
	.size		.nv.reservedSmem.offset0,0x4
	.type		.nv.reservedSmem.cap,@object
	.size		.nv.reservedSmem.cap,0x4
